//
// Generated by NVIDIA NVVM Compiler
//
// Compiler Build ID: CL-36424714
// Cuda compilation tools, release 13.0, V13.0.88
// Based on NVVM 20.0.0
//

.version 9.0
.target sm_100
.address_size 64

	// .globl	_Z9gpu_sleepi
.extern .func  (.param .b32 func_retval0) vprintf
(
	.param .b64 vprintf_param_0,
	.param .b64 vprintf_param_1
)
;
.global .align 1 .b8 $str[51] = {71, 80, 85, 32, 106, 111, 98, 32, 116, 104, 114, 101, 97, 100, 73, 100, 32, 40, 37, 100, 41, 32, 100, 111, 110, 101, 44, 32, 115, 108, 101, 101, 112, 32, 102, 111, 114, 32, 37, 100, 32, 115, 101, 99, 111, 110, 100, 115, 46, 10};

.visible .entry _Z9gpu_sleepi(
	.param .u32 _Z9gpu_sleepi_param_0
)
{
	.local .align 8 .b8 	__local_depot0[8];
	.reg .b64 	%SP;
	.reg .b64 	%SPL;
	.reg .b32 	%r<5>;
	.reg .b64 	%rd<5>;

	mov.u64 	%SPL, __local_depot0;
	cvta.local.u64 	%SP, %SPL;
	ld.param.u32 	%r1, [_Z9gpu_sleepi_param_0];
	add.u64 	%rd1, %SP, 0;
	add.u64 	%rd2, %SPL, 0;
	mov.u32 	%r2, %tid.x;
	st.local.v2.u32 	[%rd2], {%r2, %r1};
	mov.u64 	%rd3, $str;
	cvta.global.u64 	%rd4, %rd3;
	{ // callseq 0, 0
	.param .b64 param0;
	st.param.b64 	[param0], %rd4;
	.param .b64 param1;
	st.param.b64 	[param1], %rd1;
	.param .b32 retval0;
	call.uni (retval0), 
	vprintf, 
	(
	param0, 
	param1
	);
	ld.param.b32 	%r3, [retval0];
	} // callseq 0
	ret;

}


// ===== COMPILED SASS (sm_100) =====

	.target	sm_100

	.elftype	@"ET_EXEC"


//--------------------- .note.nv.tkinfo           --------------------------
	.section	.note.nv.tkinfo,"",@"SHT_NOTE"
	.sectionflags	@"SHF_NOTE_NV_TKINFO"
	.tkinfo
        /*0018*/ 	.word	0x00000002
        /*0030*/ 	.string	""
        /*0030*/ 	.string	"ptxas"
        /*0030*/ 	.string	"Cuda compilation tools, release 13.0, V13.0.88"
        /*0030*/ 	.string	"Build cuda_13.0.r13.0/compiler.36424714_0"
        /*0030*/ 	.string	"-arch sm_100 -m 64 "



//--------------------- .note.nv.cuinfo           --------------------------
	.section	.note.nv.cuinfo,"",@"SHT_NOTE"
	.sectionflags	@"SHF_NOTE_NV_CUINFO"
        /*0018*/ 	.short	0x0002
        /*001a*/ 	.short	0x0064
        /*001c*/ 	.short	0x0082
	.zero		2


//--------------------- .nv.info                  --------------------------
	.section	.nv.info,"",@"SHT_CUDA_INFO"
	.align	4


	//----- nvinfo : EIATTR_REGCOUNT
	.align		4
        /*0000*/ 	.byte	0x04, 0x2f
        /*0002*/ 	.short	(.L_2 - .L_1)
	.align		4
.L_1:
        /*0004*/ 	.word	index@(_Z9gpu_sleepi)
        /*0008*/ 	.word	0x00000018


	//----- nvinfo : EIATTR_FRAME_SIZE
	.align		4
.L_2:
        /*000c*/ 	.byte	0x04, 0x11
        /*000e*/ 	.short	(.L_4 - .L_3)
	.align		4
.L_3:
        /*0010*/ 	.word	index@(_Z9gpu_sleepi)
        /*0014*/ 	.word	0x00000008


	//----- nvinfo : EIATTR_MIN_STACK_SIZE
	.align		4
.L_4:
        /*0018*/ 	.byte	0x04, 0x12
        /*001a*/ 	.short	(.L_6 - .L_5)
	.align		4
.L_5:
        /*001c*/ 	.word	index@(_Z9gpu_sleepi)
        /*0020*/ 	.word	0x00000008
.L_6:


//--------------------- .nv.compat                --------------------------
	.section	.nv.compat,"",@"SHT_CUDA_COMPAT_INFO"
	.align	4
        /*0000*/ 	.byte	0x02, 0x09, 0x00, 0x00, 0x02, 0x02, 0x01, 0x00, 0x02, 0x05, 0x05, 0x00, 0x03, 0x07, 0x01, 0x01
        /*0010*/ 	.byte	0x02, 0x03, 0x00, 0x00, 0x02, 0x06, 0x01, 0x00, 0x04, 0x0b, 0x08, 0x00, 0x09, 0x00, 0x00, 0x00
        /*0020*/ 	.byte	0x00, 0x00, 0x00, 0x00


//--------------------- .nv.info._Z9gpu_sleepi    --------------------------
	.section	.nv.info._Z9gpu_sleepi,"",@"SHT_CUDA_INFO"
	.sectionflags	@""
	.align	4


	//----- nvinfo : EIATTR_CUDA_API_VERSION
	.align		4
        /*0000*/ 	.byte	0x04, 0x37
        /*0002*/ 	.short	(.L_8 - .L_7)
.L_7:
        /*0004*/ 	.word	0x00000082


	//----- nvinfo : EIATTR_KPARAM_INFO
	.align		4
.L_8:
        /*0008*/ 	.byte	0x04, 0x17
        /*000a*/ 	.short	(.L_10 - .L_9)
.L_9:
        /*000c*/ 	.word	0x00000000
        /*0010*/ 	.short	0x0000
        /*0012*/ 	.short	0x0000
        /*0014*/ 	.byte	0x00, 0xf0, 0x11, 0x00


	//----- nvinfo : EIATTR_SPARSE_MMA_MASK
	.align		4
.L_10:
        /*0018*/ 	.byte	0x03, 0x50
        /*001a*/ 	.short	0x0000


	//----- nvinfo : EIATTR_MAXREG_COUNT
	.align		4
        /*001c*/ 	.byte	0x03, 0x1b
        /*001e*/ 	.short	0x00ff


	//----- nvinfo : EIATTR_EXTERNS
	.align		4
        /*0020*/ 	.byte	0x04, 0x0f
        /*0022*/ 	.short	(.L_12 - .L_11)


	//   ....[0]....
	.align		4
.L_11:
        /*0024*/ 	.word	index@(vprintf)


	//----- nvinfo : EIATTR_MERCURY_ISA_VERSION
	.align		4
.L_12:
        /*0028*/ 	.byte	0x03, 0x5f
        /*002a*/ 	.short	0x0101


	//----- nvinfo : EIATTR_VRC_CTA_INIT_COUNT
	.align		4
        /*002c*/ 	.byte	0x02, 0x4a
	.zero		1
	.zero		1


	//----- nvinfo : EIATTR_SYSCALL_OFFSETS
	.align		4
        /*0030*/ 	.byte	0x04, 0x46
        /*0032*/ 	.short	(.L_14 - .L_13)


	//   ....[0]....
.L_13:
        /*0034*/ 	.word	0x000000f0


	//----- nvinfo : EIATTR_EXIT_INSTR_OFFSETS
	.align		4
.L_14:
        /*0038*/ 	.byte	0x04, 0x1c
        /*003a*/ 	.short	(.L_16 - .L_15)


	//   ....[0]....
.L_15:
        /*003c*/ 	.word	0x00000100


	//----- nvinfo : EIATTR_CBANK_PARAM_SIZE
	.align		4
.L_16:
        /*0040*/ 	.byte	0x03, 0x19
        /*0042*/ 	.short	0x0004


	//----- nvinfo : EIATTR_PARAM_CBANK
	.align		4
        /*0044*/ 	.byte	0x04, 0x0a
        /*0046*/ 	.short	(.L_18 - .L_17)
	.align		4
.L_17:
        /*0048*/ 	.word	index@(.nv.constant0._Z9gpu_sleepi)
        /*004c*/ 	.short	0x0380
        /*004e*/ 	.short	0x0004


	//----- nvinfo : EIATTR_SW_WAR
	.align		4
.L_18:
        /*0050*/ 	.byte	0x04, 0x36
        /*0052*/ 	.short	(.L_20 - .L_19)
.L_19:
        /*0054*/ 	.word	0x00000008
.L_20:


//--------------------- .nv.callgraph             --------------------------
	.section	.nv.callgraph,"",@"SHT_CUDA_CALLGRAPH"
	.align	4
	.sectionentsize	8
	.align		4
        /*0000*/ 	.word	0x00000000
	.align		4
        /*0004*/ 	.word	0xffffffff
	.align		4
        /*0008*/ 	.word	index@(_Z9gpu_sleepi)
	.align		4
        /*000c*/ 	.word	index@(vprintf)
	.align		4
        /*0010*/ 	.word	0x00000000
	.align		4
        /*0014*/ 	.word	0xfffffffe
	.align		4
        /*0018*/ 	.word	0x00000000
	.align		4
        /*001c*/ 	.word	0xfffffffd
	.align		4
        /*0020*/ 	.word	0x00000000
	.align		4
        /*0024*/ 	.word	0xfffffffc


//--------------------- .nv.constant4             --------------------------
	.section	.nv.constant4,"a",@progbits
	.align	8
	.align		8
.nv.constant4:
        /*0000*/ 	.dword	vprintf
	.align		8
        /*0008*/ 	.dword	$str


//--------------------- .text._Z9gpu_sleepi       --------------------------
	.section	.text._Z9gpu_sleepi,"ax",@progbits
	.align	128
        .global         _Z9gpu_sleepi
        .type           _Z9gpu_sleepi,@function
        .size           _Z9gpu_sleepi,(.L_x_2 - _Z9gpu_sleepi)
        .other          _Z9gpu_sleepi,@"STO_CUDA_ENTRY STV_DEFAULT"
_Z9gpu_sleepi:
.text._Z9gpu_sleepi:
[----:B------:R-:W0:Y:S01]  /*0000*/  LDC R1, c[0x0][0x37c] ;  /* 0x0000df00ff017b82 */ /* 0x000e220000000800 */
[----:B------:R-:W1:Y:S07]  /*0010*/  S2R R8, SR_TID.X ;  /* 0x0000000000087919 */ /* 0x000e6e0000002100 */
[----:B------:R-:W1:Y:S01]  /*0020*/  LDC R9, c[0x0][0x380] ;  /* 0x0000e000ff097b82 */ /* 0x000e620000000800 */
[----:B0-----:R-:W-:Y:S01]  /*0030*/  VIADD R1, R1, 0xfffffff8 ;  /* 0xfffffff801017836 */ /* 0x001fe20000000000 */
[----:B------:R-:W-:Y:S01]  /*0040*/  MOV R0, 0x0 ;  /* 0x0000000000007802 */ /* 0x000fe20000000f00 */
[----:B------:R-:W0:Y:S01]  /*0050*/  LDCU UR4, c[0x0][0x2f8] ;  /* 0x00005f00ff0477ac */ /* 0x000e220008000800 */
[----:B------:R-:W2:Y:S04]  /*0060*/  LDCU.64 UR6, c[0x4][0x8] ;  /* 0x01000100ff0677ac */ /* 0x000ea80008000a00 */
[----:B------:R3:W4:Y:S01]  /*0070*/  LDC.64 R2, c[0x4][R0] ;  /* 0x0100000000027b82 */ /* 0x0007220000000a00 */
[----:B------:R-:W5:Y:S01]  /*0080*/  LDCU UR5, c[0x0][0x2fc] ;  /* 0x00005f80ff0577ac */ /* 0x000f620008000800 */
[----:B0-----:R-:W-:Y:S01]  /*0090*/  IADD3 R6, P0, PT, R1, UR4, RZ ;  /* 0x0000000401067c10 */ /* 0x001fe2000ff1e0ff */
[----:B--2---:R-:W-:Y:S01]  /*00a0*/  IMAD.U32 R4, RZ, RZ, UR6 ;  /* 0x00000006ff047e24 */ /* 0x004fe2000f8e00ff */
[----:B------:R-:W-:-:S03]  /*00b0*/  MOV R5, UR7 ;  /* 0x0000000700057c02 */ /* 0x000fc60008000f00 */
[----:B-----5:R-:W-:Y:S01]  /*00c0*/  IMAD.X R7, RZ, RZ, UR5, P0 ;  /* 0x00000005ff077e24 */ /* 0x020fe200080e06ff */
[----:B-1----:R3:W-:Y:S07]  /*00d0*/  STL.64 [R1], R8 ;  /* 0x0000000801007387 */ /* 0x0027ee0000100a00 */
[----:B------:R-:W-:-:S07]  /*00e0*/  LEPC R20, `(.L_x_0) ;  /* 0x000000001014794e */ /* 0x000fce0000000000 */
[----:B---34-:R-:W-:Y:S05]  /*00f0*/  CALL.ABS.NOINC R2 ;  /* 0x0000000002007343 */ /* 0x018fea0003c00000 */
.L_x_0:
[----:B------:R-:W-:Y:S05]  /*0100*/  EXIT ;  /* 0x000000000000794d */ /* 0x000fea0003800000 */
.L_x_1:
[----:B------:R-:W-:-:S00]  /*0110*/  BRA `(.L_x_1) ;  /* 0xfffffffc00fc7947 */ /* 0x000fc0000383ffff */
[----:B------:R-:W-:-:S00]  /*0120*/  NOP ;  /* 0x0000000000007918 */ /* 0x000fc00000000000 */
        /* <DEDUP_REMOVED lines=13> */
.L_x_2:


//--------------------- .nv.global.init           --------------------------
	.section	.nv.global.init,"aw",@progbits
.nv.global.init:
	.type		$str,@object
	.size		$str,(.L_0 - $str)
$str:
        /*0000*/ 	.byte	0x47, 0x50, 0x55, 0x20, 0x6a, 0x6f, 0x62, 0x20, 0x74, 0x68, 0x72, 0x65, 0x61, 0x64, 0x49, 0x64
        /*0010*/ 	.byte	0x20, 0x28, 0x25, 0x64, 0x29, 0x20, 0x64, 0x6f, 0x6e, 0x65, 0x2c, 0x20, 0x73, 0x6c, 0x65, 0x65
        /*0020*/ 	.byte	0x70, 0x20, 0x66, 0x6f, 0x72, 0x20, 0x25, 0x64, 0x20, 0x73, 0x65, 0x63, 0x6f, 0x6e, 0x64, 0x73
        /*0030*/ 	.byte	0x2e, 0x0a, 0x00
.L_0:


//--------------------- .nv.shared.reserved.0     --------------------------
	.section	.nv.shared.reserved.0,"aw",@nobits
	.weak		__nv_reservedSMEM_offset_0_alias
	.size		__nv_reservedSMEM_offset_0_alias, 0, 64
	.other		__nv_reservedSMEM_offset_0_alias,@"STO_CUDA_RESERVED_SHARED STV_DEFAULT"
__nv_reservedSMEM_offset_0_alias:
	.zero		0
	.zero		64


//--------------------- .nv.constant0._Z9gpu_sleepi --------------------------
	.section	.nv.constant0._Z9gpu_sleepi,"a",@progbits
	.sectionflags	@""
	.align	4
.nv.constant0._Z9gpu_sleepi:
	.zero		900


//--------------------- SYMBOLS --------------------------

	.type		.nv.reservedSmem.offset0,@object
	.size		.nv.reservedSmem.offset0,0x4
	.type		vprintf,@function
